	.headerflags	@"EF_CUDA_TEXMODE_UNIFIED EF_CUDA_64BIT_ADDRESS EF_CUDA_ACCELERATORS EF_CUDA_SM90 EF_CUDA_VIRTUAL_SM(EF_CUDA_SM90)"
	.elftype	@"ET_EXEC"


//--------------------- .nv.info                  --------------------------
	.section	.nv.info,"",@"SHT_CUDA_INFO"
	.align	4


	//----- nvinfo : EIATTR_REGCOUNT
	.align		4
        /*0000*/ 	.byte	0x04, 0x2f
        /*0002*/ 	.short	(.L_1 - .L_0)
	.align		4
.L_0:
        /*0004*/ 	.word	index@(triton_poi_fused_add_clamp_11)
        /*0008*/ 	.word	0x00000008


	//----- nvinfo : EIATTR_MIN_STACK_SIZE
	.align		4
.L_1:
        /*000c*/ 	.byte	0x04, 0x12
        /*000e*/ 	.short	(.L_3 - .L_2)
	.align		4
.L_2:
        /*0010*/ 	.word	index@(triton_poi_fused_add_clamp_11)
        /*0014*/ 	.word	0x00000000


	//----- nvinfo : EIATTR_FRAME_SIZE
	.align		4
.L_3:
        /*0018*/ 	.byte	0x04, 0x11
        /*001a*/ 	.short	(.L_5 - .L_4)
	.align		4
.L_4:
        /*001c*/ 	.word	index@(triton_poi_fused_add_clamp_11)
        /*0020*/ 	.word	0x00000000


	//----- nvinfo : EIATTR_MIN_STACK_SIZE
	.align		4
.L_5:
        /*0024*/ 	.byte	0x04, 0x12
        /*0026*/ 	.short	(.L_7 - .L_6)
	.align		4
.L_6:
        /*0028*/ 	.word	index@(triton_poi_fused_add_clamp_11)
        /*002c*/ 	.word	0x00000000
.L_7:


//--------------------- .nv.info.triton_poi_fused_add_clamp_11 --------------------------
	.section	.nv.info.triton_poi_fused_add_clamp_11,"",@"SHT_CUDA_INFO"
	.sectionflags	@""
	.align	4


	//----- nvinfo : EIATTR_CUDA_API_VERSION
	.align		4
        /*0000*/ 	.byte	0x04, 0x37
        /*0002*/ 	.short	(.L_9 - .L_8)
.L_8:
        /*0004*/ 	.word	0x0000007c


	//----- nvinfo : EIATTR_KPARAM_INFO
	.align		4
.L_9:
        /*0008*/ 	.byte	0x04, 0x17
        /*000a*/ 	.short	(.L_11 - .L_10)
.L_10:
        /*000c*/ 	.word	0x00000000
        /*0010*/ 	.short	0x0001
        /*0012*/ 	.short	0x0008
        /*0014*/ 	.byte	0x00, 0xf0, 0x11, 0x00


	//----- nvinfo : EIATTR_KPARAM_INFO
	.align		4
.L_11:
        /*0018*/ 	.byte	0x04, 0x17
        /*001a*/ 	.short	(.L_13 - .L_12)
.L_12:
        /*001c*/ 	.word	0x00000000
        /*0020*/ 	.short	0x0000
        /*0022*/ 	.short	0x0000
        /*0024*/ 	.byte	0x00, 0xf4, 0x21, 0x00


	//----- nvinfo : EIATTR_SPARSE_MMA_MASK
	.align		4
.L_13:
        /*0028*/ 	.byte	0x03, 0x50
        /*002a*/ 	.short	0x0000


	//----- nvinfo : EIATTR_MAXREG_COUNT
	.align		4
        /*002c*/ 	.byte	0x03, 0x1b
        /*002e*/ 	.short	0x00ff


	//----- nvinfo : EIATTR_EXIT_INSTR_OFFSETS
	.align		4
        /*0030*/ 	.byte	0x04, 0x1c
        /*0032*/ 	.short	(.L_15 - .L_14)


	//   ....[0]....
.L_14:
        /*0034*/ 	.word	0x000000f0


	//   ....[1]....
        /*0038*/ 	.word	0x00000120


	//----- nvinfo : EIATTR_REQNTID
	.align		4
.L_15:
        /*003c*/ 	.byte	0x04, 0x10
        /*003e*/ 	.short	(.L_17 - .L_16)
.L_16:
        /*0040*/ 	.word	0x00000020
        /*0044*/ 	.word	0x00000001
        /*0048*/ 	.word	0x00000001


	//----- nvinfo : EIATTR_CBANK_PARAM_SIZE
	.align		4
.L_17:
        /*004c*/ 	.byte	0x03, 0x19
        /*004e*/ 	.short	0x000c


	//----- nvinfo : EIATTR_PARAM_CBANK
	.align		4
        /*0050*/ 	.byte	0x04, 0x0a
        /*0052*/ 	.short	(.L_19 - .L_18)
	.align		4
.L_18:
        /*0054*/ 	.word	index@(.nv.constant0.triton_poi_fused_add_clamp_11)
        /*0058*/ 	.short	0x0210
        /*005a*/ 	.short	0x000c


	//----- nvinfo : EIATTR_SW_WAR
	.align		4
.L_19:
        /*005c*/ 	.byte	0x04, 0x36
        /*005e*/ 	.short	(.L_21 - .L_20)
.L_20:
        /*0060*/ 	.word	0x00000008
.L_21:


//--------------------- .nv.callgraph             --------------------------
	.section	.nv.callgraph,"",@"SHT_CUDA_CALLGRAPH"
	.align	4
	.sectionentsize	8
	.align		4
        /*0000*/ 	.word	0x00000000
	.align		4
        /*0004*/ 	.word	0xffffffff
	.align		4
        /*0008*/ 	.word	0x00000000
	.align		4
        /*000c*/ 	.word	0xfffffffe
	.align		4
        /*0010*/ 	.word	0x00000000
	.align		4
        /*0014*/ 	.word	0xfffffffd
	.align		4
        /*0018*/ 	.word	0x00000000
	.align		4
        /*001c*/ 	.word	0xfffffffc


//--------------------- .text.triton_poi_fused_add_clamp_11 --------------------------
	.section	.text.triton_poi_fused_add_clamp_11,"ax",@progbits
	.align	128
        .global         triton_poi_fused_add_clamp_11
        .type           triton_poi_fused_add_clamp_11,@function
        .size           triton_poi_fused_add_clamp_11,(.L_x_1 - triton_poi_fused_add_clamp_11)
        .other          triton_poi_fused_add_clamp_11,@"STO_CUDA_ENTRY STV_DEFAULT"
triton_poi_fused_add_clamp_11:
.text.triton_poi_fused_add_clamp_11:
[----:B------:R-:W0:Y:S02]  /*0000*/  LDC R1, c[0x0][0x28] ;  /* 0x00000a00ff017b82 */ /* 0x000e240000000800 */
[----:B------:R-:W1:Y:S01]  /*0010*/  S2R R0, SR_TID.X ;  /* 0x0000000000007919 */ /* 0x000e620000002100 */
[----:B------:R-:W2:Y:S01]  /*0020*/  LDC.64 R4, c[0x0][0x210] ;  /* 0x00008400ff047b82 */ /* 0x000ea20000000a00 */
[----:B------:R-:W3:Y:S01]  /*0030*/  S2R R3, SR_CTAID.X ;  /* 0x0000000000037919 */ /* 0x000ee20000002500 */
[----:B-1----:R-:W-:-:S05]  /*0040*/  LOP3.LUT R0, R0, 0x1f, RZ, 0xc0, !PT ;  /* 0x0000001f00007812 */ /* 0x002fca00078ec0ff */
[----:B---3--:R-:W-:-:S04]  /*0050*/  IMAD R3, R3, 0x20, R0 ;  /* 0x0000002003037824 */ /* 0x008fc800078e0200 */
[C---:B--2---:R-:W-:Y:S01]  /*0060*/  IMAD.WIDE R4, R3.reuse, 0x8, R4 ;  /* 0x0000000803047825 */ /* 0x044fe200078e0204 */
[----:B------:R-:W-:Y:S02]  /*0070*/  I2FP.F32.S32 R0, R3 ;  /* 0x0000000300007245 */ /* 0x000fe40000201400 */
[----:B------:R-:W-:-:S03]  /*0080*/  ISETP.GE.AND P0, PT, R3, 0x20, PT ;  /* 0x000000200300780c */ /* 0x000fc60003f06270 */
[----:B------:R-:W-:-:S05]  /*0090*/  FMUL R0, R0, 0.48387095332145690918 ;  /* 0x3ef7bdef00007820 */ /* 0x000fca0000400000 */
[----:B------:R-:W-:-:S06]  /*00a0*/  FMNMX R0, RZ, R0, !PT ;  /* 0x00000000ff007209 */ /* 0x000fcc0007800000 */
[----:B------:R-:W1:Y:S02]  /*00b0*/  F2I.TRUNC.NTZ R0, R0 ;  /* 0x0000000000007305 */ /* 0x000e64000020f100 */
[----:B-1----:R-:W-:-:S05]  /*00c0*/  VIMNMX R2, R0, 0xe, PT ;  /* 0x0000000e00027848 */ /* 0x002fca0003fe0100 */
[----:B------:R-:W-:-:S05]  /*00d0*/  VIADD R2, R2, 0x1 ;  /* 0x0000000102027836 */ /* 0x000fca0000000000 */
[----:B------:R-:W-:Y:S01]  /*00e0*/  SHF.R.S32.HI R3, RZ, 0x1f, R2 ;  /* 0x0000001fff037819 */ /* 0x000fe20000011402 */
[----:B------:R-:W-:Y:S06]  /*00f0*/  @P0 EXIT ;  /* 0x000000000000094d */ /* 0x000fec0003800000 */
[----:B------:R-:W-:Y:S02]  /*0100*/  ULDC.64 UR4, c[0x0][0x208] ;  /* 0x0000820000047ab9 */ /* 0x000fe40000000a00 */
[----:B------:R-:W-:Y:S01]  /*0110*/  STG.E.64 desc[UR4][R4.64], R2 ;  /* 0x0000000204007986 */ /* 0x000fe2000c101b04 */
[----:B------:R-:W-:Y:S05]  /*0120*/  EXIT ;  /* 0x000000000000794d */ /* 0x000fea0003800000 */
.L_x_0:
[----:B------:R-:W-:-:S00]  /*0130*/  BRA `(.L_x_0) ;  /* 0xfffffffc00fc7947 */ /* 0x000fc0000383ffff */
[----:B------:R-:W-:-:S00]  /*0140*/  NOP ;  /* 0x0000000000007918 */ /* 0x000fc00000000000 */
        /* <DEDUP_REMOVED lines=11> */
.L_x_1:


//--------------------- .nv.constant0.triton_poi_fused_add_clamp_11 --------------------------
	.section	.nv.constant0.triton_poi_fused_add_clamp_11,"a",@progbits
	.sectionflags	@""
	.align	4
.nv.constant0.triton_poi_fused_add_clamp_11:
	.zero		540
